	.headerflags	@"EF_CUDA_TEXMODE_UNIFIED EF_CUDA_64BIT_ADDRESS EF_CUDA_ACCELERATORS EF_CUDA_SM90 EF_CUDA_VIRTUAL_SM(EF_CUDA_SM90)"
	.elftype	@"ET_EXEC"


//--------------------- .nv.info                  --------------------------
	.section	.nv.info,"",@"SHT_CUDA_INFO"
	.align	4


	//----- nvinfo : EIATTR_REGCOUNT
	.align		4
        /*0000*/ 	.byte	0x04, 0x2f
        /*0002*/ 	.short	(.L_1 - .L_0)
	.align		4
.L_0:
        /*0004*/ 	.word	index@(triton_poi_fused_relu_10)
        /*0008*/ 	.word	0x00000008


	//----- nvinfo : EIATTR_MIN_STACK_SIZE
	.align		4
.L_1:
        /*000c*/ 	.byte	0x04, 0x12
        /*000e*/ 	.short	(.L_3 - .L_2)
	.align		4
.L_2:
        /*0010*/ 	.word	index@(triton_poi_fused_relu_10)
        /*0014*/ 	.word	0x00000000


	//----- nvinfo : EIATTR_FRAME_SIZE
	.align		4
.L_3:
        /*0018*/ 	.byte	0x04, 0x11
        /*001a*/ 	.short	(.L_5 - .L_4)
	.align		4
.L_4:
        /*001c*/ 	.word	index@(triton_poi_fused_relu_10)
        /*0020*/ 	.word	0x00000000


	//----- nvinfo : EIATTR_MIN_STACK_SIZE
	.align		4
.L_5:
        /*0024*/ 	.byte	0x04, 0x12
        /*0026*/ 	.short	(.L_7 - .L_6)
	.align		4
.L_6:
        /*0028*/ 	.word	index@(triton_poi_fused_relu_10)
        /*002c*/ 	.word	0x00000000
.L_7:


//--------------------- .nv.info.triton_poi_fused_relu_10 --------------------------
	.section	.nv.info.triton_poi_fused_relu_10,"",@"SHT_CUDA_INFO"
	.sectionflags	@""
	.align	4


	//----- nvinfo : EIATTR_CUDA_API_VERSION
	.align		4
        /*0000*/ 	.byte	0x04, 0x37
        /*0002*/ 	.short	(.L_9 - .L_8)
.L_8:
        /*0004*/ 	.word	0x0000007c


	//----- nvinfo : EIATTR_KPARAM_INFO
	.align		4
.L_9:
        /*0008*/ 	.byte	0x04, 0x17
        /*000a*/ 	.short	(.L_11 - .L_10)
.L_10:
        /*000c*/ 	.word	0x00000000
        /*0010*/ 	.short	0x0001
        /*0012*/ 	.short	0x0008
        /*0014*/ 	.byte	0x00, 0xf0, 0x11, 0x00


	//----- nvinfo : EIATTR_KPARAM_INFO
	.align		4
.L_11:
        /*0018*/ 	.byte	0x04, 0x17
        /*001a*/ 	.short	(.L_13 - .L_12)
.L_12:
        /*001c*/ 	.word	0x00000000
        /*0020*/ 	.short	0x0000
        /*0022*/ 	.short	0x0000
        /*0024*/ 	.byte	0x00, 0xf4, 0x21, 0x00


	//----- nvinfo : EIATTR_SPARSE_MMA_MASK
	.align		4
.L_13:
        /*0028*/ 	.byte	0x03, 0x50
        /*002a*/ 	.short	0x0000


	//----- nvinfo : EIATTR_MAXREG_COUNT
	.align		4
        /*002c*/ 	.byte	0x03, 0x1b
        /*002e*/ 	.short	0x00ff


	//----- nvinfo : EIATTR_EXIT_INSTR_OFFSETS
	.align		4
        /*0030*/ 	.byte	0x04, 0x1c
        /*0032*/ 	.short	(.L_15 - .L_14)


	//   ....[0]....
.L_14:
        /*0034*/ 	.word	0x00000100


	//   ....[1]....
        /*0038*/ 	.word	0x00000120


	//----- nvinfo : EIATTR_REQNTID
	.align		4
.L_15:
        /*003c*/ 	.byte	0x04, 0x10
        /*003e*/ 	.short	(.L_17 - .L_16)
.L_16:
        /*0040*/ 	.word	0x00000080
        /*0044*/ 	.word	0x00000001
        /*0048*/ 	.word	0x00000001


	//----- nvinfo : EIATTR_CRS_STACK_SIZE
	.align		4
.L_17:
        /*004c*/ 	.byte	0x04, 0x1e
        /*004e*/ 	.short	(.L_19 - .L_18)
.L_18:
        /*0050*/ 	.word	0x00000000


	//----- nvinfo : EIATTR_CBANK_PARAM_SIZE
	.align		4
.L_19:
        /*0054*/ 	.byte	0x03, 0x19
        /*0056*/ 	.short	0x000c


	//----- nvinfo : EIATTR_PARAM_CBANK
	.align		4
        /*0058*/ 	.byte	0x04, 0x0a
        /*005a*/ 	.short	(.L_21 - .L_20)
	.align		4
.L_20:
        /*005c*/ 	.word	index@(.nv.constant0.triton_poi_fused_relu_10)
        /*0060*/ 	.short	0x0210
        /*0062*/ 	.short	0x000c


	//----- nvinfo : EIATTR_SW_WAR
	.align		4
.L_21:
        /*0064*/ 	.byte	0x04, 0x36
        /*0066*/ 	.short	(.L_23 - .L_22)
.L_22:
        /*0068*/ 	.word	0x00000008
.L_23:


//--------------------- .nv.callgraph             --------------------------
	.section	.nv.callgraph,"",@"SHT_CUDA_CALLGRAPH"
	.align	4
	.sectionentsize	8
	.align		4
        /*0000*/ 	.word	0x00000000
	.align		4
        /*0004*/ 	.word	0xffffffff
	.align		4
        /*0008*/ 	.word	0x00000000
	.align		4
        /*000c*/ 	.word	0xfffffffe
	.align		4
        /*0010*/ 	.word	0x00000000
	.align		4
        /*0014*/ 	.word	0xfffffffd
	.align		4
        /*0018*/ 	.word	0x00000000
	.align		4
        /*001c*/ 	.word	0xfffffffc


//--------------------- .text.triton_poi_fused_relu_10 --------------------------
	.section	.text.triton_poi_fused_relu_10,"ax",@progbits
	.align	128
        .global         triton_poi_fused_relu_10
        .type           triton_poi_fused_relu_10,@function
        .size           triton_poi_fused_relu_10,(.L_x_3 - triton_poi_fused_relu_10)
        .other          triton_poi_fused_relu_10,@"STO_CUDA_ENTRY STV_DEFAULT"
triton_poi_fused_relu_10:
.text.triton_poi_fused_relu_10:
[----:B------:R-:W0:Y:S02]  /*0000*/  LDC R1, c[0x0][0x28] ;  /* 0x00000a00ff017b82 */ /* 0x000e240000000800 */
[----:B------:R-:W1:Y:S01]  /*0010*/  S2R R0, SR_TID.X ;  /* 0x0000000000007919 */ /* 0x000e620000002100 */
[----:B------:R-:W2:Y:S01]  /*0020*/  LDC.64 R2, c[0x0][0x210] ;  /* 0x00008400ff027b82 */ /* 0x000ea20000000a00 */
[----:B------:R-:W-:Y:S01]  /*0030*/  ULDC.64 UR4, c[0x0][0x208] ;  /* 0x0000820000047ab9 */ /* 0x000fe20000000a00 */
[----:B------:R-:W-:Y:S01]  /*0040*/  BSSY B0, `(.L_x_0) ;  /* 0x0000009000007945 */ /* 0x000fe20003800000 */
[----:B------:R-:W3:Y:S01]  /*0050*/  S2R R5, SR_CTAID.X ;  /* 0x0000000000057919 */ /* 0x000ee20000002500 */
[----:B-1----:R-:W-:-:S05]  /*0060*/  LOP3.LUT R0, R0, 0x7f, RZ, 0xc0, !PT ;  /* 0x0000007f00007812 */ /* 0x002fca00078ec0ff */
[----:B---3--:R-:W-:Y:S02]  /*0070*/  IMAD R5, R5, 0x80, R0 ;  /* 0x0000008005057824 */ /* 0x008fe400078e0200 */
[----:B------:R-:W-:Y:S02]  /*0080*/  IMAD.MOV.U32 R0, RZ, RZ, RZ ;  /* 0x000000ffff007224 */ /* 0x000fe400078e00ff */
[C---:B--2---:R-:W-:Y:S01]  /*0090*/  IMAD.WIDE R2, R5.reuse, 0x4, R2 ;  /* 0x0000000405027825 */ /* 0x044fe200078e0202 */
[----:B------:R-:W-:-:S13]  /*00a0*/  ISETP.GE.AND P1, PT, R5, 0x800, PT ;  /* 0x000008000500780c */ /* 0x000fda0003f26270 */
[----:B------:R-:W-:Y:S05]  /*00b0*/  @P1 BRA `(.L_x_1) ;  /* 0x0000000000041947 */ /* 0x000fea0003800000 */
[----:B------:R1:W5:Y:S02]  /*00c0*/  LDG.E R0, desc[UR4][R2.64] ;  /* 0x0000000402007981 */ /* 0x000364000c1e1900 */
.L_x_1:
[----:B------:R-:W-:Y:S05]  /*00d0*/  BSYNC B0 ;  /* 0x0000000000007941 */ /* 0x000fea0003800000 */
.L_x_0:
[----:B-----5:R-:W-:-:S04]  /*00e0*/  FSETP.GEU.AND P0, PT, R0, RZ, PT ;  /* 0x000000ff0000720b */ /* 0x020fc80003f0e000 */
[----:B------:R-:W-:Y:S01]  /*00f0*/  FSEL R5, R0, RZ, P0 ;  /* 0x000000ff00057208 */ /* 0x000fe20000000000 */
[----:B------:R-:W-:Y:S08]  /*0100*/  @P1 EXIT ;  /* 0x000000000000194d */ /* 0x000ff00003800000 */
[----:B------:R-:W-:Y:S01]  /*0110*/  STG.E desc[UR4][R2.64], R5 ;  /* 0x0000000502007986 */ /* 0x000fe2000c101904 */
[----:B------:R-:W-:Y:S05]  /*0120*/  EXIT ;  /* 0x000000000000794d */ /* 0x000fea0003800000 */
.L_x_2:
[----:B------:R-:W-:-:S00]  /*0130*/  BRA `(.L_x_2) ;  /* 0xfffffffc00fc7947 */ /* 0x000fc0000383ffff */
[----:B------:R-:W-:-:S00]  /*0140*/  NOP ;  /* 0x0000000000007918 */ /* 0x000fc00000000000 */
        /* <DEDUP_REMOVED lines=11> */
.L_x_3:


//--------------------- .nv.constant0.triton_poi_fused_relu_10 --------------------------
	.section	.nv.constant0.triton_poi_fused_relu_10,"a",@progbits
	.sectionflags	@""
	.align	4
.nv.constant0.triton_poi_fused_relu_10:
	.zero		540
